	.headerflags	@"EF_CUDA_TEXMODE_UNIFIED EF_CUDA_64BIT_ADDRESS EF_CUDA_ACCELERATORS EF_CUDA_SM90 EF_CUDA_VIRTUAL_SM(EF_CUDA_SM90)"
	.elftype	@"ET_EXEC"


//--------------------- .nv.info                  --------------------------
	.section	.nv.info,"",@"SHT_CUDA_INFO"
	.align	4


	//----- nvinfo : EIATTR_REGCOUNT
	.align		4
        /*0000*/ 	.byte	0x04, 0x2f
        /*0002*/ 	.short	(.L_2 - .L_1)
	.align		4
.L_1:
        /*0004*/ 	.word	index@(triton_poi_fused_cat_2)
        /*0008*/ 	.word	0x00000018


	//----- nvinfo : EIATTR_MIN_STACK_SIZE
	.align		4
.L_2:
        /*000c*/ 	.byte	0x04, 0x12
        /*000e*/ 	.short	(.L_4 - .L_3)
	.align		4
.L_3:
        /*0010*/ 	.word	index@(triton_poi_fused_cat_2)
        /*0014*/ 	.word	0x00000000


	//----- nvinfo : EIATTR_FRAME_SIZE
	.align		4
.L_4:
        /*0018*/ 	.byte	0x04, 0x11
        /*001a*/ 	.short	(.L_6 - .L_5)
	.align		4
.L_5:
        /*001c*/ 	.word	index@(triton_poi_fused_cat_2)
        /*0020*/ 	.word	0x00000000


	//----- nvinfo : EIATTR_MIN_STACK_SIZE
	.align		4
.L_6:
        /*0024*/ 	.byte	0x04, 0x12
        /*0026*/ 	.short	(.L_8 - .L_7)
	.align		4
.L_7:
        /*0028*/ 	.word	index@(triton_poi_fused_cat_2)
        /*002c*/ 	.word	0x00000000
.L_8:


//--------------------- .nv.info.triton_poi_fused_cat_2 --------------------------
	.section	.nv.info.triton_poi_fused_cat_2,"",@"SHT_CUDA_INFO"
	.sectionflags	@""
	.align	4


	//----- nvinfo : EIATTR_CUDA_API_VERSION
	.align		4
        /*0000*/ 	.byte	0x04, 0x37
        /*0002*/ 	.short	(.L_10 - .L_9)
.L_9:
        /*0004*/ 	.word	0x0000007c


	//----- nvinfo : EIATTR_KPARAM_INFO
	.align		4
.L_10:
        /*0008*/ 	.byte	0x04, 0x17
        /*000a*/ 	.short	(.L_12 - .L_11)
.L_11:
        /*000c*/ 	.word	0x00000000
        /*0010*/ 	.short	0x0005
        /*0012*/ 	.short	0x0028
        /*0014*/ 	.byte	0x00, 0xf0, 0x11, 0x00


	//----- nvinfo : EIATTR_KPARAM_INFO
	.align		4
.L_12:
        /*0018*/ 	.byte	0x04, 0x17
        /*001a*/ 	.short	(.L_14 - .L_13)
.L_13:
        /*001c*/ 	.word	0x00000000
        /*0020*/ 	.short	0x0004
        /*0022*/ 	.short	0x0020
        /*0024*/ 	.byte	0x00, 0xf4, 0x21, 0x00


	//----- nvinfo : EIATTR_KPARAM_INFO
	.align		4
.L_14:
        /*0028*/ 	.byte	0x04, 0x17
        /*002a*/ 	.short	(.L_16 - .L_15)
.L_15:
        /*002c*/ 	.word	0x00000000
        /*0030*/ 	.short	0x0003
        /*0032*/ 	.short	0x0018
        /*0034*/ 	.byte	0x00, 0xf4, 0x21, 0x00


	//----- nvinfo : EIATTR_KPARAM_INFO
	.align		4
.L_16:
        /*0038*/ 	.byte	0x04, 0x17
        /*003a*/ 	.short	(.L_18 - .L_17)
.L_17:
        /*003c*/ 	.word	0x00000000
        /*0040*/ 	.short	0x0002
        /*0042*/ 	.short	0x0010
        /*0044*/ 	.byte	0x00, 0xf4, 0x21, 0x00


	//----- nvinfo : EIATTR_KPARAM_INFO
	.align		4
.L_18:
        /*0048*/ 	.byte	0x04, 0x17
        /*004a*/ 	.short	(.L_20 - .L_19)
.L_19:
        /*004c*/ 	.word	0x00000000
        /*0050*/ 	.short	0x0001
        /*0052*/ 	.short	0x0008
        /*0054*/ 	.byte	0x00, 0xf4, 0x21, 0x00


	//----- nvinfo : EIATTR_KPARAM_INFO
	.align		4
.L_20:
        /*0058*/ 	.byte	0x04, 0x17
        /*005a*/ 	.short	(.L_22 - .L_21)
.L_21:
        /*005c*/ 	.word	0x00000000
        /*0060*/ 	.short	0x0000
        /*0062*/ 	.short	0x0000
        /*0064*/ 	.byte	0x00, 0xf4, 0x21, 0x00


	//----- nvinfo : EIATTR_SPARSE_MMA_MASK
	.align		4
.L_22:
        /*0068*/ 	.byte	0x03, 0x50
        /*006a*/ 	.short	0x0000


	//----- nvinfo : EIATTR_MAXREG_COUNT
	.align		4
        /*006c*/ 	.byte	0x03, 0x1b
        /*006e*/ 	.short	0x00ff


	//----- nvinfo : EIATTR_EXIT_INSTR_OFFSETS
	.align		4
        /*0070*/ 	.byte	0x04, 0x1c
        /*0072*/ 	.short	(.L_24 - .L_23)


	//   ....[0]....
.L_23:
        /*0074*/ 	.word	0x00000420


	//   ....[1]....
        /*0078*/ 	.word	0x00000440


	//----- nvinfo : EIATTR_REQNTID
	.align		4
.L_24:
        /*007c*/ 	.byte	0x04, 0x10
        /*007e*/ 	.short	(.L_26 - .L_25)
.L_25:
        /*0080*/ 	.word	0x00000020
        /*0084*/ 	.word	0x00000001
        /*0088*/ 	.word	0x00000001


	//----- nvinfo : EIATTR_CBANK_PARAM_SIZE
	.align		4
.L_26:
        /*008c*/ 	.byte	0x03, 0x19
        /*008e*/ 	.short	0x002c


	//----- nvinfo : EIATTR_PARAM_CBANK
	.align		4
        /*0090*/ 	.byte	0x04, 0x0a
        /*0092*/ 	.short	(.L_28 - .L_27)
	.align		4
.L_27:
        /*0094*/ 	.word	index@(.nv.constant0.triton_poi_fused_cat_2)
        /*0098*/ 	.short	0x0210
        /*009a*/ 	.short	0x002c


	//----- nvinfo : EIATTR_SW_WAR
	.align		4
.L_28:
        /*009c*/ 	.byte	0x04, 0x36
        /*009e*/ 	.short	(.L_30 - .L_29)
.L_29:
        /*00a0*/ 	.word	0x00000008
.L_30:


//--------------------- .nv.callgraph             --------------------------
	.section	.nv.callgraph,"",@"SHT_CUDA_CALLGRAPH"
	.align	4
	.sectionentsize	8
	.align		4
        /*0000*/ 	.word	0x00000000
	.align		4
        /*0004*/ 	.word	0xffffffff
	.align		4
        /*0008*/ 	.word	0x00000000
	.align		4
        /*000c*/ 	.word	0xfffffffe
	.align		4
        /*0010*/ 	.word	0x00000000
	.align		4
        /*0014*/ 	.word	0xfffffffd
	.align		4
        /*0018*/ 	.word	0x00000000
	.align		4
        /*001c*/ 	.word	0xfffffffc


//--------------------- .nv.constant4             --------------------------
	.section	.nv.constant4,"a",@progbits
	.align	8
	.align		8
.nv.constant4:
        /*0000*/ 	.dword	_$_str


//--------------------- .text.triton_poi_fused_cat_2 --------------------------
	.section	.text.triton_poi_fused_cat_2,"ax",@progbits
	.align	128
        .global         triton_poi_fused_cat_2
        .type           triton_poi_fused_cat_2,@function
        .size           triton_poi_fused_cat_2,(.L_x_1 - triton_poi_fused_cat_2)
        .other          triton_poi_fused_cat_2,@"STO_CUDA_ENTRY STV_DEFAULT"
triton_poi_fused_cat_2:
.text.triton_poi_fused_cat_2:
[----:B------:R-:W0:Y:S02]  /*0000*/  LDC R1, c[0x0][0x28] ;  /* 0x00000a00ff017b82 */ /* 0x000e240000000800 */
[----:B------:R-:W1:Y:S01]  /*0010*/  S2R R0, SR_TID.X ;  /* 0x0000000000007919 */ /* 0x000e620000002100 */
[----:B------:R-:W2:Y:S01]  /*0020*/  LDC.64 R2, c[0x0][0x210] ;  /* 0x00008400ff027b82 */ /* 0x000ea20000000a00 */
[----:B------:R-:W-:Y:S01]  /*0030*/  IMAD.MOV.U32 R14, RZ, RZ, RZ ;  /* 0x000000ffff0e7224 */ /* 0x000fe200078e00ff */
[----:B------:R-:W-:Y:S01]  /*0040*/  HFMA2.MMA R12, -RZ, RZ, 0, 0 ;  /* 0x00000000ff0c7435 */ /* 0x000fe200000001ff */
[----:B------:R-:W3:Y:S01]  /*0050*/  S2R R13, SR_CTAID.X ;  /* 0x00000000000d7919 */ /* 0x000ee20000002500 */
[----:B------:R-:W-:Y:S01]  /*0060*/  ULDC.64 UR4, c[0x0][0x208] ;  /* 0x0000820000047ab9 */ /* 0x000fe20000000a00 */
[----:B------:R-:W-:Y:S01]  /*0070*/  IMAD.MOV.U32 R16, RZ, RZ, RZ ;  /* 0x000000ffff107224 */ /* 0x000fe200078e00ff */
[----:B------:R-:W-:Y:S01]  /*0080*/  ULDC.64 UR6, c[0x0][0x218] ;  /* 0x0000860000067ab9 */ /* 0x000fe20000000a00 */
[----:B------:R-:W-:Y:S01]  /*0090*/  IMAD.MOV.U32 R18, RZ, RZ, RZ ;  /* 0x000000ffff127224 */ /* 0x000fe200078e00ff */
[----:B------:R-:W4:Y:S08]  /*00a0*/  LDC.64 R6, c[0x0][0x220] ;  /* 0x00008800ff067b82 */ /* 0x000f300000000a00 */
[----:B------:R-:W5:Y:S01]  /*00b0*/  LDC.64 R10, c[0x0][0x228] ;  /* 0x00008a00ff0a7b82 */ /* 0x000f620000000a00 */
[----:B-1----:R-:W-:-:S05]  /*00c0*/  LOP3.LUT R0, R0, 0x1f, RZ, 0xc0, !PT ;  /* 0x0000001f00007812 */ /* 0x002fca00078ec0ff */
[----:B---3--:R-:W-:-:S05]  /*00d0*/  IMAD R13, R13, 0x20, R0 ;  /* 0x000000200d0d7824 */ /* 0x008fca00078e0200 */
[----:B------:R-:W-:-:S04]  /*00e0*/  SHF.R.S32.HI R0, RZ, 0x1f, R13 ;  /* 0x0000001fff007819 */ /* 0x000fc8000001140d */
[----:B------:R-:W-:-:S04]  /*00f0*/  LEA.HI R0, R0, R13, RZ, 0x3 ;  /* 0x0000000d00007211 */ /* 0x000fc800078f18ff */
[----:B------:R-:W-:Y:S02]  /*0100*/  LOP3.LUT R4, R0, 0xfffffff8, RZ, 0xc0, !PT ;  /* 0xfffffff800047812 */ /* 0x000fe400078ec0ff */
[----:B------:R-:W-:-:S03]  /*0110*/  SHF.R.S32.HI R15, RZ, 0x3, R0 ;  /* 0x00000003ff0f7819 */ /* 0x000fc60000011400 */
[----:B------:R-:W-:Y:S02]  /*0120*/  IMAD.IADD R9, R13, 0x1, -R4 ;  /* 0x000000010d097824 */ /* 0x000fe400078e0a04 */
[----:B------:R-:W-:-:S03]  /*0130*/  IMAD.SHL.U32 R0, R15, 0x4, RZ ;  /* 0x000000040f007824 */ /* 0x000fc600078e00ff */
[----:B------:R-:W-:Y:S01]  /*0140*/  ISETP.GE.AND P1, PT, R9, 0x4, PT ;  /* 0x000000040900780c */ /* 0x000fe20003f26270 */
[----:B--2---:R-:W-:-:S03]  /*0150*/  IMAD.WIDE R4, R0, 0x4, R2 ;  /* 0x0000000400047825 */ /* 0x004fc600078e0202 */
[----:B------:R-:W-:-:S13]  /*0160*/  ISETP.LT.AND P3, PT, R13, 0x20, !P1 ;  /* 0x000000200d00780c */ /* 0x000fda0004f61270 */
[----:B------:R-:W2:Y:S04]  /*0170*/  @P3 LDG.E.EL R14, desc[UR4][R4.64+0x4] ;  /* 0x00000404040e3981 */ /* 0x000ea8000c2e1900 */
[----:B------:R-:W3:Y:S04]  /*0180*/  @P3 LDG.E.EL R12, desc[UR4][R4.64] ;  /* 0x00000004040c3981 */ /* 0x000ee8000c2e1900 */
[----:B------:R-:W3:Y:S04]  /*0190*/  @P3 LDG.E.EL R16, desc[UR4][R4.64+0x8] ;  /* 0x0000080404103981 */ /* 0x000ee8000c2e1900 */
[----:B------:R4:W3:Y:S01]  /*01a0*/  @P3 LDG.E.EL R18, desc[UR4][R4.64+0xc] ;  /* 0x00000c0404123981 */ /* 0x0008e2000c2e1900 */
[----:B------:R-:W-:Y:S01]  /*01b0*/  ISETP.GE.AND P0, PT, R13, 0x20, PT ;  /* 0x000000200d00780c */ /* 0x000fe20003f06270 */
[----:B------:R-:W-:Y:S01]  /*01c0*/  IMAD.IADD R17, R9, 0x1, R0 ;  /* 0x0000000109117824 */ /* 0x000fe200078e0200 */
[----:B------:R-:W-:-:S02]  /*01d0*/  SHF.R.S32.HI R19, RZ, 0x1f, R9 ;  /* 0x0000001fff137819 */ /* 0x000fc40000011409 */
[----:B------:R-:W-:Y:S01]  /*01e0*/  IADD3 R20, P4, R9, R0, RZ ;  /* 0x0000000009147210 */ /* 0x000fe20007f9e0ff */
[----:B------:R-:W-:Y:S01]  /*01f0*/  IMAD.WIDE R2, R17, 0x4, R2 ;  /* 0x0000000411027825 */ /* 0x000fe200078e0202 */
[C---:B------:R-:W-:Y:S02]  /*0200*/  ISETP.GT.AND P2, PT, R9.reuse, 0x3, !P0 ;  /* 0x000000030900780c */ /* 0x040fe40004744270 */
[----:B------:R-:W-:Y:S01]  /*0210*/  LEA.HI.X.SX32 R21, R0, R19, 0x1, P4 ;  /* 0x0000001300157211 */ /* 0x000fe200020f0eff */
[----:B----4-:R-:W-:Y:S01]  /*0220*/  IMAD.WIDE R4, R9, 0x4, R6 ;  /* 0x0000000409047825 */ /* 0x010fe200078e0206 */
[C---:B------:R-:W-:Y:S02]  /*0230*/  LEA R8, P4, R20.reuse, UR6, 0x2 ;  /* 0x0000000614087c11 */ /* 0x040fe4000f8810ff */
[----:B------:R-:W-:Y:S01]  /*0240*/  MOV R0, RZ ;  /* 0x000000ff00007202 */ /* 0x000fe20000000f00 */
[----:B-----5:R-:W-:Y:S01]  /*0250*/  IMAD.WIDE R6, R15, 0x4, R10 ;  /* 0x000000040f067825 */ /* 0x020fe200078e020a */
[----:B------:R-:W-:Y:S01]  /*0260*/  HFMA2.MMA R10, -RZ, RZ, 0, 0 ;  /* 0x00000000ff0a7435 */ /* 0x000fe200000001ff */
[----:B------:R-:W-:-:S02]  /*0270*/  LEA.HI.X R9, R20, UR7, R21, 0x2, P4 ;  /* 0x0000000714097c11 */ /* 0x000fc4000a0f1415 */
[----:B------:R-:W-:Y:S01]  /*0280*/  IMAD.MOV.U32 R19, RZ, RZ, RZ ;  /* 0x000000ffff137224 */ /* 0x000fe200078e00ff */
[----:B------:R1:W4:Y:S01]  /*0290*/  @P3 LDG.E.EL R0, desc[UR4][R2.64] ;  /* 0x0000000402003981 */ /* 0x000322000c2e1900 */
[----:B------:R-:W-:-:S04]  /*02a0*/  IMAD.MOV.U32 R17, RZ, RZ, RZ ;  /* 0x000000ffff117224 */ /* 0x000fc800078e00ff */
[----:B------:R4:W5:Y:S04]  /*02b0*/  @P2 LDG.E.EL R19, desc[UR4][R4.64+-0x10] ;  /* 0xfffff00404132981 */ /* 0x000968000c2e1900 */
[----:B------:R-:W5:Y:S04]  /*02c0*/  @P2 LDG.E.EL R17, desc[UR4][R8.64+-0x10] ;  /* 0xfffff00408112981 */ /* 0x000f68000c2e1900 */
[----:B------:R-:W5:Y:S01]  /*02d0*/  @P2 LDG.E.EL R10, desc[UR4][R6.64] ;  /* 0x00000004060a2981 */ /* 0x000f62000c2e1900 */
[----:B-1----:R-:W-:Y:S01]  /*02e0*/  IMAD.MOV.U32 R3, RZ, RZ, 0x3e800000 ;  /* 0x3e800000ff037424 */ /* 0x002fe200078e00ff */
[----:B--2---:R-:W-:-:S02]  /*02f0*/  SEL R14, R14, RZ, P3 ;  /* 0x000000ff0e0e7207 */ /* 0x004fc40001800000 */
[----:B---3--:R-:W-:-:S03]  /*0300*/  SEL R11, R12, RZ, P3 ;  /* 0x000000ff0c0b7207 */ /* 0x008fc60001800000 */
[----:B------:R-:W-:Y:S01]  /*0310*/  FMUL R14, R14, R14 ;  /* 0x0000000e0e0e7220 */ /* 0x000fe20000400000 */
[----:B------:R-:W-:-:S03]  /*0320*/  SEL R16, R16, RZ, P3 ;  /* 0x000000ff10107207 */ /* 0x000fc60001800000 */
[----:B------:R-:W-:Y:S01]  /*0330*/  FFMA R11, R11, R11, R14 ;  /* 0x0000000b0b0b7223 */ /* 0x000fe2000000000e */
[----:B------:R-:W-:-:S03]  /*0340*/  SEL R18, R18, RZ, P3 ;  /* 0x000000ff12127207 */ /* 0x000fc60001800000 */
[----:B------:R-:W-:-:S04]  /*0350*/  FFMA R11, R16, R16, R11 ;  /* 0x00000010100b7223 */ /* 0x000fc8000000000b */
[----:B------:R-:W-:-:S04]  /*0360*/  FFMA R18, R18, R18, R11 ;  /* 0x0000001212127223 */ /* 0x000fc8000000000b */
[----:B------:R-:W-:Y:S02]  /*0370*/  FFMA R18, R18, R3, 1.1920928955078125e-07 ;  /* 0x3400000012127423 */ /* 0x000fe40000000003 */
[----:B------:R-:W1:Y:S04]  /*0380*/  LDC.64 R2, c[0x0][0x230] ;  /* 0x00008c00ff027b82 */ /* 0x000e680000000a00 */
[----:B------:R-:W2:Y:S01]  /*0390*/  MUFU.RSQ R18, R18 ;  /* 0x0000001200127308 */ /* 0x000ea20000001400 */
[----:B----4-:R-:W-:Y:S02]  /*03a0*/  SEL R5, R0, RZ, P3 ;  /* 0x000000ff00057207 */ /* 0x010fe40001800000 */
[----:B-----5:R-:W-:Y:S02]  /*03b0*/  SEL R19, R19, RZ, P2 ;  /* 0x000000ff13137207 */ /* 0x020fe40001000000 */
[----:B------:R-:W-:Y:S01]  /*03c0*/  SEL R0, R17, RZ, P2 ;  /* 0x000000ff11007207 */ /* 0x000fe20001000000 */
[----:B--2---:R-:W-:Y:S01]  /*03d0*/  FMUL R5, R5, R18 ;  /* 0x0000001205057220 */ /* 0x004fe20000400000 */
[----:B------:R-:W-:-:S03]  /*03e0*/  SEL R10, R10, RZ, P2 ;  /* 0x000000ff0a0a7207 */ /* 0x000fc60001000000 */
[----:B------:R-:W-:Y:S01]  /*03f0*/  FADD R19, R0, R19 ;  /* 0x0000001300137221 */ /* 0x000fe20000000000 */
[----:B-1----:R-:W-:-:S04]  /*0400*/  IMAD.WIDE R2, R13, 0x4, R2 ;  /* 0x000000040d027825 */ /* 0x002fc800078e0202 */
[----:B------:R-:W-:Y:S01]  /*0410*/  @P1 FMUL R5, R19, R10 ;  /* 0x0000000a13051220 */ /* 0x000fe20000400000 */
[----:B------:R-:W-:Y:S06]  /*0420*/  @P0 EXIT ;  /* 0x000000000000094d */ /* 0x000fec0003800000 */
[----:B------:R-:W-:Y:S01]  /*0430*/  STG.E desc[UR4][R2.64], R5 ;  /* 0x0000000502007986 */ /* 0x000fe2000c101904 */
[----:B------:R-:W-:Y:S05]  /*0440*/  EXIT ;  /* 0x000000000000794d */ /* 0x000fea0003800000 */
.L_x_0:
[----:B------:R-:W-:-:S00]  /*0450*/  BRA `(.L_x_0) ;  /* 0xfffffffc00fc7947 */ /* 0x000fc0000383ffff */
[----:B------:R-:W-:-:S00]  /*0460*/  NOP ;  /* 0x0000000000007918 */ /* 0x000fc00000000000 */
        /* <DEDUP_REMOVED lines=9> */
.L_x_1:


//--------------------- .nv.global.init           --------------------------
	.section	.nv.global.init,"aw",@progbits
.nv.global.init:
	.type		_$_str,@object
	.size		_$_str,(.L_0 - _$_str)
_$_str:
        /*0000*/ 	.byte	0x5f, 0x5f, 0x43, 0x55, 0x44, 0x41, 0x5f, 0x46, 0x54, 0x5a, 0x00
.L_0:


//--------------------- .nv.constant0.triton_poi_fused_cat_2 --------------------------
	.section	.nv.constant0.triton_poi_fused_cat_2,"a",@progbits
	.sectionflags	@""
	.align	4
.nv.constant0.triton_poi_fused_cat_2:
	.zero		572
